//
// Generated by NVIDIA NVVM Compiler
//
// Compiler Build ID: CL-36424714
// Cuda compilation tools, release 13.0, V13.0.88
// Based on NVVM 20.0.0
//

.version 9.0
.target sm_100
.address_size 64

	// .globl	_Z11array2D_setPclc

.visible .entry _Z11array2D_setPclc(
	.param .u64 .ptr .align 1 _Z11array2D_setPclc_param_0,
	.param .u64 _Z11array2D_setPclc_param_1,
	.param .u8 _Z11array2D_setPclc_param_2
)
{
	.reg .b16 	%rs<2>;
	.reg .b32 	%r<9>;
	.reg .b64 	%rd<8>;

	ld.param.u64 	%rd1, [_Z11array2D_setPclc_param_0];
	ld.param.u64 	%rd2, [_Z11array2D_setPclc_param_1];
	ld.param.s8 	%rs1, [_Z11array2D_setPclc_param_2];
	cvta.to.global.u64 	%rd3, %rd1;
	mov.u32 	%r1, %tid.x;
	mov.u32 	%r2, %ctaid.x;
	mov.u32 	%r3, %ntid.x;
	mad.lo.s32 	%r4, %r2, %r3, %r1;
	cvt.u64.u32 	%rd4, %r4;
	mov.u32 	%r5, %tid.y;
	mov.u32 	%r6, %ctaid.y;
	mov.u32 	%r7, %ntid.y;
	mad.lo.s32 	%r8, %r6, %r7, %r5;
	cvt.u64.u32 	%rd5, %r8;
	mad.lo.s64 	%rd6, %rd2, %rd5, %rd4;
	add.s64 	%rd7, %rd3, %rd6;
	st.global.u8 	[%rd7], %rs1;
	ret;

}
	// .globl	_Z14transform_cellPcll
.visible .entry _Z14transform_cellPcll(
	.param .u64 .ptr .align 1 _Z14transform_cellPcll_param_0,
	.param .u64 _Z14transform_cellPcll_param_1,
	.param .u64 _Z14transform_cellPcll_param_2
)
{
	.reg .pred 	%p<10>;
	.reg .b16 	%rs<22>;
	.reg .b32 	%r<11>;
	.reg .b64 	%rd<16>;

	ld.param.u64 	%rd4, [_Z14transform_cellPcll_param_0];
	ld.param.u64 	%rd6, [_Z14transform_cellPcll_param_1];
	ld.param.u64 	%rd7, [_Z14transform_cellPcll_param_2];
	mov.u32 	%r1, %ctaid.x;
	mov.u32 	%r2, %ntid.x;
	mov.u32 	%r3, %tid.x;
	mad.lo.s32 	%r4, %r1, %r2, %r3;
	cvt.u64.u32 	%rd1, %r4;
	mov.u32 	%r6, %ctaid.y;
	mov.u32 	%r7, %ntid.y;
	mov.u32 	%r8, %tid.y;
	mad.lo.s32 	%r9, %r6, %r7, %r8;
	cvt.u64.u32 	%rd2, %r9;
	setp.eq.s32 	%p1, %r4, 0;
	add.s64 	%rd9, %rd6, -1;
	setp.eq.s64 	%p2, %rd9, %rd1;
	or.pred  	%p3, %p1, %p2;
	setp.eq.s32 	%p4, %r9, 0;
	or.pred  	%p5, %p4, %p3;
	add.s64 	%rd10, %rd7, -1;
	setp.eq.s64 	%p6, %rd10, %rd2;
	or.pred  	%p7, %p5, %p6;
	@%p7 bra 	$L__BB1_6;
	cvta.to.global.u64 	%rd11, %rd4;
	mad.lo.s64 	%rd12, %rd6, %rd2, %rd1;
	add.s64 	%rd3, %rd11, %rd12;
	ld.global.u8 	%rs5, [%rd3+1];
	ld.global.u8 	%rs6, [%rd3+-1];
	add.s16 	%rs7, %rs6, %rs5;
	add.s64 	%rd13, %rd3, %rd6;
	ld.global.u8 	%rs8, [%rd13];
	add.s16 	%rs9, %rs7, %rs8;
	sub.s64 	%rd14, %rd12, %rd6;
	add.s64 	%rd15, %rd11, %rd14;
	ld.global.u8 	%rs10, [%rd15];
	add.s16 	%rs11, %rs9, %rs10;
	ld.global.u8 	%rs12, [%rd15+1];
	add.s16 	%rs13, %rs11, %rs12;
	ld.global.u8 	%rs14, [%rd13+1];
	add.s16 	%rs15, %rs13, %rs14;
	ld.global.u8 	%rs16, [%rd13+-1];
	add.s16 	%rs17, %rs15, %rs16;
	ld.global.u8 	%rs18, [%rd15+-1];
	add.s16 	%rs19, %rs17, %rs18;
	and.b16  	%rs4, %rs19, 255;
	mov.b16 	%rs21, 0;
	setp.eq.s16 	%p8, %rs4, 3;
	@%p8 bra 	$L__BB1_4;
	setp.ne.s16 	%p9, %rs4, 2;
	@%p9 bra 	$L__BB1_5;
	ld.global.u8 	%rs21, [%rd3];
	bra.uni 	$L__BB1_5;
$L__BB1_4:
	mov.b16 	%rs21, 1;
$L__BB1_5:
	st.global.u8 	[%rd3], %rs21;
$L__BB1_6:
	ret;

}


// ===== COMPILED SASS (sm_100) =====

	.target	sm_100

	.elftype	@"ET_EXEC"


//--------------------- .note.nv.tkinfo           --------------------------
	.section	.note.nv.tkinfo,"",@"SHT_NOTE"
	.sectionflags	@"SHF_NOTE_NV_TKINFO"
	.tkinfo
        /*0018*/ 	.word	0x00000002
        /*0030*/ 	.string	""
        /*0030*/ 	.string	"ptxas"
        /*0030*/ 	.string	"Cuda compilation tools, release 13.0, V13.0.88"
        /*0030*/ 	.string	"Build cuda_13.0.r13.0/compiler.36424714_0"
        /*0030*/ 	.string	"-arch sm_100 -m 64 "



//--------------------- .note.nv.cuinfo           --------------------------
	.section	.note.nv.cuinfo,"",@"SHT_NOTE"
	.sectionflags	@"SHF_NOTE_NV_CUINFO"
        /*0018*/ 	.short	0x0002
        /*001a*/ 	.short	0x0064
        /*001c*/ 	.short	0x0082
	.zero		2


//--------------------- .nv.info                  --------------------------
	.section	.nv.info,"",@"SHT_CUDA_INFO"
	.align	4


	//----- nvinfo : EIATTR_REGCOUNT
	.align		4
        /*0000*/ 	.byte	0x04, 0x2f
        /*0002*/ 	.short	(.L_1 - .L_0)
	.align		4
.L_0:
        /*0004*/ 	.word	index@(_Z11array2D_setPclc)
        /*0008*/ 	.word	0x00000008


	//----- nvinfo : EIATTR_FRAME_SIZE
	.align		4
.L_1:
        /*000c*/ 	.byte	0x04, 0x11
        /*000e*/ 	.short	(.L_3 - .L_2)
	.align		4
.L_2:
        /*0010*/ 	.word	index@(_Z11array2D_setPclc)
        /*0014*/ 	.word	0x00000000


	//----- nvinfo : EIATTR_REGCOUNT
	.align		4
.L_3:
        /*0018*/ 	.byte	0x04, 0x2f
        /*001a*/ 	.short	(.L_5 - .L_4)
	.align		4
.L_4:
        /*001c*/ 	.word	index@(_Z14transform_cellPcll)
        /*0020*/ 	.word	0x00000012


	//----- nvinfo : EIATTR_FRAME_SIZE
	.align		4
.L_5:
        /*0024*/ 	.byte	0x04, 0x11
        /*0026*/ 	.short	(.L_7 - .L_6)
	.align		4
.L_6:
        /*0028*/ 	.word	index@(_Z14transform_cellPcll)
        /*002c*/ 	.word	0x00000000


	//----- nvinfo : EIATTR_MIN_STACK_SIZE
	.align		4
.L_7:
        /*0030*/ 	.byte	0x04, 0x12
        /*0032*/ 	.short	(.L_9 - .L_8)
	.align		4
.L_8:
        /*0034*/ 	.word	index@(_Z14transform_cellPcll)
        /*0038*/ 	.word	0x00000000


	//----- nvinfo : EIATTR_MIN_STACK_SIZE
	.align		4
.L_9:
        /*003c*/ 	.byte	0x04, 0x12
        /*003e*/ 	.short	(.L_11 - .L_10)
	.align		4
.L_10:
        /*0040*/ 	.word	index@(_Z11array2D_setPclc)
        /*0044*/ 	.word	0x00000000
.L_11:


//--------------------- .nv.compat                --------------------------
	.section	.nv.compat,"",@"SHT_CUDA_COMPAT_INFO"
	.align	4
        /*0000*/ 	.byte	0x02, 0x09, 0x00, 0x00, 0x02, 0x02, 0x01, 0x00, 0x02, 0x05, 0x05, 0x00, 0x03, 0x07, 0x01, 0x01
        /*0010*/ 	.byte	0x02, 0x03, 0x00, 0x00, 0x02, 0x06, 0x01, 0x00, 0x04, 0x0b, 0x08, 0x00, 0x09, 0x00, 0x00, 0x00
        /*0020*/ 	.byte	0x00, 0x00, 0x00, 0x00


//--------------------- .nv.info._Z14transform_cellPcll --------------------------
	.section	.nv.info._Z14transform_cellPcll,"",@"SHT_CUDA_INFO"
	.sectionflags	@""
	.align	4


	//----- nvinfo : EIATTR_CUDA_API_VERSION
	.align		4
        /*0000*/ 	.byte	0x04, 0x37
        /*0002*/ 	.short	(.L_13 - .L_12)
.L_12:
        /*0004*/ 	.word	0x00000082


	//----- nvinfo : EIATTR_KPARAM_INFO
	.align		4
.L_13:
        /*0008*/ 	.byte	0x04, 0x17
        /*000a*/ 	.short	(.L_15 - .L_14)
.L_14:
        /*000c*/ 	.word	0x00000000
        /*0010*/ 	.short	0x0002
        /*0012*/ 	.short	0x0010
        /*0014*/ 	.byte	0x00, 0xf0, 0x21, 0x00


	//----- nvinfo : EIATTR_KPARAM_INFO
	.align		4
.L_15:
        /*0018*/ 	.byte	0x04, 0x17
        /*001a*/ 	.short	(.L_17 - .L_16)
.L_16:
        /*001c*/ 	.word	0x00000000
        /*0020*/ 	.short	0x0001
        /*0022*/ 	.short	0x0008
        /*0024*/ 	.byte	0x00, 0xf0, 0x21, 0x00


	//----- nvinfo : EIATTR_KPARAM_INFO
	.align		4
.L_17:
        /*0028*/ 	.byte	0x04, 0x17
        /*002a*/ 	.short	(.L_19 - .L_18)
.L_18:
        /*002c*/ 	.word	0x00000000
        /*0030*/ 	.short	0x0000
        /*0032*/ 	.short	0x0000
        /*0034*/ 	.byte	0x00, 0xf5, 0x21, 0x00


	//----- nvinfo : EIATTR_SPARSE_MMA_MASK
	.align		4
.L_19:
        /*0038*/ 	.byte	0x03, 0x50
        /*003a*/ 	.short	0x0000


	//----- nvinfo : EIATTR_MAXREG_COUNT
	.align		4
        /*003c*/ 	.byte	0x03, 0x1b
        /*003e*/ 	.short	0x00ff


	//----- nvinfo : EIATTR_MERCURY_ISA_VERSION
	.align		4
        /*0040*/ 	.byte	0x03, 0x5f
        /*0042*/ 	.short	0x0101


	//----- nvinfo : EIATTR_VRC_CTA_INIT_COUNT
	.align		4
        /*0044*/ 	.byte	0x02, 0x4a
	.zero		1
	.zero		1


	//----- nvinfo : EIATTR_EXIT_INSTR_OFFSETS
	.align		4
        /*0048*/ 	.byte	0x04, 0x1c
        /*004a*/ 	.short	(.L_21 - .L_20)


	//   ....[0]....
.L_20:
        /*004c*/ 	.word	0x00000150


	//   ....[1]....
        /*0050*/ 	.word	0x000003a0


	//----- nvinfo : EIATTR_CRS_STACK_SIZE
	.align		4
.L_21:
        /*0054*/ 	.byte	0x04, 0x1e
        /*0056*/ 	.short	(.L_23 - .L_22)
.L_22:
        /*0058*/ 	.word	0x00000000


	//----- nvinfo : EIATTR_CBANK_PARAM_SIZE
	.align		4
.L_23:
        /*005c*/ 	.byte	0x03, 0x19
        /*005e*/ 	.short	0x0018


	//----- nvinfo : EIATTR_PARAM_CBANK
	.align		4
        /*0060*/ 	.byte	0x04, 0x0a
        /*0062*/ 	.short	(.L_25 - .L_24)
	.align		4
.L_24:
        /*0064*/ 	.word	index@(.nv.constant0._Z14transform_cellPcll)
        /*0068*/ 	.short	0x0380
        /*006a*/ 	.short	0x0018


	//----- nvinfo : EIATTR_SW_WAR
	.align		4
.L_25:
        /*006c*/ 	.byte	0x04, 0x36
        /*006e*/ 	.short	(.L_27 - .L_26)
.L_26:
        /*0070*/ 	.word	0x00000008
.L_27:


//--------------------- .nv.info._Z11array2D_setPclc --------------------------
	.section	.nv.info._Z11array2D_setPclc,"",@"SHT_CUDA_INFO"
	.sectionflags	@""
	.align	4


	//----- nvinfo : EIATTR_CUDA_API_VERSION
	.align		4
        /*0000*/ 	.byte	0x04, 0x37
        /*0002*/ 	.short	(.L_29 - .L_28)
.L_28:
        /*0004*/ 	.word	0x00000082


	//----- nvinfo : EIATTR_KPARAM_INFO
	.align		4
.L_29:
        /*0008*/ 	.byte	0x04, 0x17
        /*000a*/ 	.short	(.L_31 - .L_30)
.L_30:
        /*000c*/ 	.word	0x00000000
        /*0010*/ 	.short	0x0002
        /*0012*/ 	.short	0x0010
        /*0014*/ 	.byte	0x00, 0xf0, 0x05, 0x00


	//----- nvinfo : EIATTR_KPARAM_INFO
	.align		4
.L_31:
        /*0018*/ 	.byte	0x04, 0x17
        /*001a*/ 	.short	(.L_33 - .L_32)
.L_32:
        /*001c*/ 	.word	0x00000000
        /*0020*/ 	.short	0x0001
        /*0022*/ 	.short	0x0008
        /*0024*/ 	.byte	0x00, 0xf0, 0x21, 0x00


	//----- nvinfo : EIATTR_KPARAM_INFO
	.align		4
.L_33:
        /*0028*/ 	.byte	0x04, 0x17
        /*002a*/ 	.short	(.L_35 - .L_34)
.L_34:
        /*002c*/ 	.word	0x00000000
        /*0030*/ 	.short	0x0000
        /*0032*/ 	.short	0x0000
        /*0034*/ 	.byte	0x00, 0xf5, 0x21, 0x00


	//----- nvinfo : EIATTR_SPARSE_MMA_MASK
	.align		4
.L_35:
        /*0038*/ 	.byte	0x03, 0x50
        /*003a*/ 	.short	0x0000


	//----- nvinfo : EIATTR_MAXREG_COUNT
	.align		4
        /*003c*/ 	.byte	0x03, 0x1b
        /*003e*/ 	.short	0x00ff


	//----- nvinfo : EIATTR_MERCURY_ISA_VERSION
	.align		4
        /*0040*/ 	.byte	0x03, 0x5f
        /*0042*/ 	.short	0x0101


	//----- nvinfo : EIATTR_VRC_CTA_INIT_COUNT
	.align		4
        /*0044*/ 	.byte	0x02, 0x4a
	.zero		1
	.zero		1


	//----- nvinfo : EIATTR_EXIT_INSTR_OFFSETS
	.align		4
        /*0048*/ 	.byte	0x04, 0x1c
        /*004a*/ 	.short	(.L_37 - .L_36)


	//   ....[0]....
.L_36:
        /*004c*/ 	.word	0x00000140


	//----- nvinfo : EIATTR_CBANK_PARAM_SIZE
	.align		4
.L_37:
        /*0050*/ 	.byte	0x03, 0x19
        /*0052*/ 	.short	0x0011


	//----- nvinfo : EIATTR_PARAM_CBANK
	.align		4
        /*0054*/ 	.byte	0x04, 0x0a
        /*0056*/ 	.short	(.L_39 - .L_38)
	.align		4
.L_38:
        /*0058*/ 	.word	index@(.nv.constant0._Z11array2D_setPclc)
        /*005c*/ 	.short	0x0380
        /*005e*/ 	.short	0x0011


	//----- nvinfo : EIATTR_SW_WAR
	.align		4
.L_39:
        /*0060*/ 	.byte	0x04, 0x36
        /*0062*/ 	.short	(.L_41 - .L_40)
.L_40:
        /*0064*/ 	.word	0x00000008
.L_41:


//--------------------- .nv.callgraph             --------------------------
	.section	.nv.callgraph,"",@"SHT_CUDA_CALLGRAPH"
	.align	4
	.sectionentsize	8
	.align		4
        /*0000*/ 	.word	0x00000000
	.align		4
        /*0004*/ 	.word	0xffffffff
	.align		4
        /*0008*/ 	.word	0x00000000
	.align		4
        /*000c*/ 	.word	0xfffffffe
	.align		4
        /*0010*/ 	.word	0x00000000
	.align		4
        /*0014*/ 	.word	0xfffffffd
	.align		4
        /*0018*/ 	.word	0x00000000
	.align		4
        /*001c*/ 	.word	0xfffffffc


//--------------------- .text._Z14transform_cellPcll --------------------------
	.section	.text._Z14transform_cellPcll,"ax",@progbits
	.align	128
        .global         _Z14transform_cellPcll
        .type           _Z14transform_cellPcll,@function
        .size           _Z14transform_cellPcll,(.L_x_5 - _Z14transform_cellPcll)
        .other          _Z14transform_cellPcll,@"STO_CUDA_ENTRY STV_DEFAULT"
_Z14transform_cellPcll:
.text._Z14transform_cellPcll:
[----:B------:R-:W-:Y:S01]  /*0000*/  LDC R1, c[0x0][0x37c] ;  /* 0x0000df00ff017b82 */ /* 0x000fe20000000800 */
[----:B------:R-:W0:Y:S07]  /*0010*/  S2R R5, SR_TID.X ;  /* 0x0000000000057919 */ /* 0x000e2e0000002100 */
[----:B------:R-:W0:Y:S01]  /*0020*/  S2UR UR6, SR_CTAID.X ;  /* 0x00000000000679c3 */ /* 0x000e220000002500 */
[----:B------:R-:W1:Y:S01]  /*0030*/  LDCU.64 UR10, c[0x0][0x388] ;  /* 0x00007100ff0a77ac */ /* 0x000e620008000a00 */
[----:B------:R-:W2:Y:S01]  /*0040*/  S2R R0, SR_TID.Y ;  /* 0x0000000000007919 */ /* 0x000ea20000002200 */
[----:B------:R-:W3:Y:S05]  /*0050*/  LDCU.64 UR4, c[0x0][0x390] ;  /* 0x00007200ff0477ac */ /* 0x000eea0008000a00 */
[----:B------:R-:W0:Y:S08]  /*0060*/  LDC R4, c[0x0][0x360] ;  /* 0x0000d800ff047b82 */ /* 0x000e300000000800 */
[----:B------:R-:W2:Y:S01]  /*0070*/  S2UR UR7, SR_CTAID.Y ;  /* 0x00000000000779c3 */ /* 0x000ea20000002600 */
[----:B-1----:R-:W-:-:S07]  /*0080*/  UIADD3 UR8, UP0, UPT, UR10, -0x1, URZ ;  /* 0xffffffff0a087890 */ /* 0x002fce000ff1e0ff */
[----:B------:R-:W2:Y:S01]  /*0090*/  LDC R3, c[0x0][0x364] ;  /* 0x0000d900ff037b82 */ /* 0x000ea20000000800 */
[----:B0-----:R-:W-:Y:S01]  /*00a0*/  IMAD R4, R4, UR6, R5 ;  /* 0x0000000604047c24 */ /* 0x001fe2000f8e0205 */
[----:B------:R-:W-:Y:S02]  /*00b0*/  UIADD3.X UR6, UPT, UPT, UR11, -0x1, URZ, UP0, !UPT ;  /* 0xffffffff0b067890 */ /* 0x000fe400087fe4ff */
[----:B---3--:R-:W-:Y:S02]  /*00c0*/  UIADD3 UR4, UP0, UPT, UR4, -0x1, URZ ;  /* 0xffffffff04047890 */ /* 0x008fe4000ff1e0ff */
[----:B------:R-:W-:Y:S02]  /*00d0*/  ISETP.NE.U32.AND P0, PT, R4, UR8, PT ;  /* 0x0000000804007c0c */ /* 0x000fe4000bf05070 */
[----:B------:R-:W-:Y:S02]  /*00e0*/  UIADD3.X UR5, UPT, UPT, UR5, -0x1, URZ, UP0, !UPT ;  /* 0xffffffff05057890 */ /* 0x000fe400087fe4ff */
[----:B------:R-:W-:-:S04]  /*00f0*/  ISETP.NE.AND.EX P0, PT, RZ, UR6, PT, P0 ;  /* 0x00000006ff007c0c */ /* 0x000fc8000bf05300 */
[----:B------:R-:W-:Y:S01]  /*0100*/  ISETP.EQ.OR P0, PT, R4, RZ, !P0 ;  /* 0x000000ff0400720c */ /* 0x000fe20004702670 */
[----:B--2---:R-:W-:-:S05]  /*0110*/  IMAD R3, R3, UR7, R0 ;  /* 0x0000000703037c24 */ /* 0x004fca000f8e0200 */
[C---:B------:R-:W-:Y:S02]  /*0120*/  ISETP.EQ.U32.AND P1, PT, R3.reuse, UR4, PT ;  /* 0x0000000403007c0c */ /* 0x040fe4000bf22070 */
[----:B------:R-:W-:-:S04]  /*0130*/  ISETP.EQ.OR P0, PT, R3, RZ, P0 ;  /* 0x000000ff0300720c */ /* 0x000fc80000702670 */
[----:B------:R-:W-:-:S13]  /*0140*/  ISETP.EQ.OR.EX P0, PT, RZ, UR5, P0, P1 ;  /* 0x00000005ff007c0c */ /* 0x000fda0008702710 */
[----:B------:R-:W-:Y:S05]  /*0150*/  @P0 EXIT ;  /* 0x000000000000094d */ /* 0x000fea0003800000 */
[----:B------:R-:W0:Y:S01]  /*0160*/  LDC.64 R6, c[0x0][0x380] ;  /* 0x0000e000ff067b82 */ /* 0x000e220000000a00 */
[----:B------:R-:W-:Y:S01]  /*0170*/  IMAD.MOV.U32 R5, RZ, RZ, RZ ;  /* 0x000000ffff057224 */ /* 0x000fe200078e00ff */
[----:B------:R-:W1:Y:S01]  /*0180*/  LDCU.64 UR4, c[0x0][0x358] ;  /* 0x00006b00ff0477ac */ /* 0x000e620008000a00 */
[----:B------:R-:W-:-:S04]  /*0190*/  IMAD.WIDE.U32 R4, R3, UR10, R4 ;  /* 0x0000000a03047c25 */ /* 0x000fc8000f8e0004 */
[----:B------:R-:W-:Y:S01]  /*01a0*/  IMAD R0, R3, UR11, R5 ;  /* 0x0000000b03007c24 */ /* 0x000fe2000f8e0205 */
[C---:B------:R-:W-:Y:S02]  /*01b0*/  IADD3 R5, P0, PT, R4.reuse, -UR10, RZ ;  /* 0x8000000a04057c10 */ /* 0x040fe4000ff1e0ff */
[-C--:B0-----:R-:W-:Y:S02]  /*01c0*/  IADD3 R2, P1, PT, R4, R6.reuse, RZ ;  /* 0x0000000604027210 */ /* 0x081fe40007f3e0ff */
[----:B------:R-:W-:-:S03]  /*01d0*/  IADD3 R6, P2, PT, R5, R6, RZ ;  /* 0x0000000605067210 */ /* 0x000fc60007f5e0ff */
[----:B------:R-:W-:Y:S01]  /*01e0*/  IMAD.X R3, R0, 0x1, R7, P1 ;  /* 0x0000000100037824 */ /* 0x000fe200008e0607 */
[----:B------:R-:W-:Y:S02]  /*01f0*/  IADD3 R4, P1, PT, R2, UR10, RZ ;  /* 0x0000000a02047c10 */ /* 0x000fe4000ff3e0ff */
[----:B------:R-:W-:Y:S02]  /*0200*/  IADD3.X R7, PT, PT, R7, ~UR11, R0, P2, P0 ;  /* 0x8000000b07077c10 */ /* 0x000fe400097e0400 */
[----:B------:R-:W-:Y:S01]  /*0210*/  IADD3.X R5, PT, PT, R3, UR11, RZ, P1, !PT ;  /* 0x0000000b03057c10 */ /* 0x000fe20008ffe4ff */
[----:B-1----:R-:W2:Y:S04]  /*0220*/  LDG.E.U8 R0, desc[UR4][R2.64+0x1] ;  /* 0x0000010402007981 */ /* 0x002ea8000c1e1100 */
[----:B------:R-:W2:Y:S04]  /*0230*/  LDG.E.U8 R9, desc[UR4][R2.64+-0x1] ;  /* 0xffffff0402097981 */ /* 0x000ea8000c1e1100 */
[----:B------:R-:W2:Y:S04]  /*0240*/  LDG.E.U8 R8, desc[UR4][R4.64] ;  /* 0x0000000404087981 */ /* 0x000ea8000c1e1100 */
[----:B------:R-:W3:Y:S04]  /*0250*/  LDG.E.U8 R11, desc[UR4][R6.64] ;  /* 0x00000004060b7981 */ /* 0x000ee8000c1e1100 */
[----:B------:R-:W3:Y:S04]  /*0260*/  LDG.E.U8 R10, desc[UR4][R6.64+0x1] ;  /* 0x00000104060a7981 */ /* 0x000ee8000c1e1100 */
[----:B------:R-:W4:Y:S04]  /*0270*/  LDG.E.U8 R13, desc[UR4][R4.64+0x1] ;  /* 0x00000104040d7981 */ /* 0x000f28000c1e1100 */
[----:B------:R-:W4:Y:S04]  /*0280*/  LDG.E.U8 R12, desc[UR4][R4.64+-0x1] ;  /* 0xffffff04040c7981 */ /* 0x000f28000c1e1100 */
[----:B------:R-:W5:Y:S01]  /*0290*/  LDG.E.U8 R15, desc[UR4][R6.64+-0x1] ;  /* 0xffffff04060f7981 */ /* 0x000f62000c1e1100 */
[----:B------:R-:W-:Y:S01]  /*02a0*/  BSSY.RECONVERGENT B0, `(.L_x_0) ;  /* 0x000000e000007945 */ /* 0x000fe20003800200 */
[----:B--2---:R-:W-:-:S04]  /*02b0*/  IADD3 R0, PT, PT, R8, R9, R0 ;  /* 0x0000000908007210 */ /* 0x004fc80007ffe000 */
[----:B---3--:R-:W-:-:S04]  /*02c0*/  IADD3 R0, PT, PT, R10, R0, R11 ;  /* 0x000000000a007210 */ /* 0x008fc80007ffe00b */
[----:B----4-:R-:W-:-:S05]  /*02d0*/  IADD3 R0, PT, PT, R12, R0, R13 ;  /* 0x000000000c007210 */ /* 0x010fca0007ffe00d */
[----:B-----5:R-:W-:-:S05]  /*02e0*/  IMAD.IADD R0, R0, 0x1, R15 ;  /* 0x0000000100007824 */ /* 0x020fca00078e020f */
[----:B------:R-:W-:-:S04]  /*02f0*/  LOP3.LUT R0, R0, 0xff, RZ, 0xc0, !PT ;  /* 0x000000ff00007812 */ /* 0x000fc800078ec0ff */
[----:B------:R-:W-:-:S13]  /*0300*/  ISETP.NE.AND P0, PT, R0, 0x3, PT ;  /* 0x000000030000780c */ /* 0x000fda0003f05270 */
[----:B------:R-:W-:Y:S05]  /*0310*/  @!P0 BRA `(.L_x_1) ;  /* 0x0000000000148947 */ /* 0x000fea0003800000 */
[----:B------:R-:W-:Y:S02]  /*0320*/  ISETP.NE.AND P0, PT, R0, 0x2, PT ;  /* 0x000000020000780c */ /* 0x000fe40003f05270 */
[----:B------:R-:W-:-:S11]  /*0330*/  PRMT R5, RZ, 0x7610, R5 ;  /* 0x00007610ff057816 */ /* 0x000fd60000000005 */
[----:B------:R-:W-:Y:S05]  /*0340*/  @P0 BRA `(.L_x_2) ;  /* 0x00000000000c0947 */ /* 0x000fea0003800000 */
[----:B------:R0:W5:Y:S01]  /*0350*/  LDG.E.U8 R5, desc[UR4][R2.64] ;  /* 0x0000000402057981 */ /* 0x000162000c1e1100 */
[----:B------:R-:W-:Y:S05]  /*0360*/  BRA `(.L_x_2) ;  /* 0x0000000000047947 */ /* 0x000fea0003800000 */
.L_x_1:
[----:B------:R-:W-:-:S07]  /*0370*/  IMAD.MOV.U32 R5, RZ, RZ, 0x1 ;  /* 0x00000001ff057424 */ /* 0x000fce00078e00ff */
.L_x_2:
[----:B------:R-:W-:Y:S05]  /*0380*/  BSYNC.RECONVERGENT B0 ;  /* 0x0000000000007941 */ /* 0x000fea0003800200 */
.L_x_0:
[----:B-----5:R-:W-:Y:S01]  /*0390*/  STG.E.U8 desc[UR4][R2.64], R5 ;  /* 0x0000000502007986 */ /* 0x020fe2000c101104 */
[----:B------:R-:W-:Y:S05]  /*03a0*/  EXIT ;  /* 0x000000000000794d */ /* 0x000fea0003800000 */
.L_x_3:
[----:B------:R-:W-:-:S00]  /*03b0*/  BRA `(.L_x_3) ;  /* 0xfffffffc00fc7947 */ /* 0x000fc0000383ffff */
[----:B------:R-:W-:-:S00]  /*03c0*/  NOP ;  /* 0x0000000000007918 */ /* 0x000fc00000000000 */
        /* <DEDUP_REMOVED lines=11> */
.L_x_5:


//--------------------- .text._Z11array2D_setPclc --------------------------
	.section	.text._Z11array2D_setPclc,"ax",@progbits
	.align	128
        .global         _Z11array2D_setPclc
        .type           _Z11array2D_setPclc,@function
        .size           _Z11array2D_setPclc,(.L_x_6 - _Z11array2D_setPclc)
        .other          _Z11array2D_setPclc,@"STO_CUDA_ENTRY STV_DEFAULT"
_Z11array2D_setPclc:
.text._Z11array2D_setPclc:
[----:B------:R-:W-:Y:S01]  /*0000*/  LDC R1, c[0x0][0x37c] ;  /* 0x0000df00ff017b82 */ /* 0x000fe20000000800 */
[----:B------:R-:W0:Y:S07]  /*0010*/  S2R R2, SR_TID.X ;  /* 0x0000000000027919 */ /* 0x000e2e0000002100 */
[----:B------:R-:W0:Y:S01]  /*0020*/  S2UR UR4, SR_CTAID.X ;  /* 0x00000000000479c3 */ /* 0x000e220000002500 */
[----:B------:R-:W1:Y:S01]  /*0030*/  LDCU.128 UR8, c[0x0][0x380] ;  /* 0x00007000ff0877ac */ /* 0x000e620008000c00 */
[----:B------:R-:W2:Y:S06]  /*0040*/  S2R R5, SR_TID.Y ;  /* 0x0000000000057919 */ /* 0x000eac0000002200 */
[----:B------:R-:W0:Y:S08]  /*0050*/  LDC R3, c[0x0][0x360] ;  /* 0x0000d800ff037b82 */ /* 0x000e300000000800 */
[----:B------:R-:W2:Y:S08]  /*0060*/  S2UR UR5, SR_CTAID.Y ;  /* 0x00000000000579c3 */ /* 0x000eb00000002600 */
[----:B------:R-:W2:Y:S08]  /*0070*/  LDC R0, c[0x0][0x364] ;  /* 0x0000d900ff007b82 */ /* 0x000eb00000000800 */
[----:B------:R-:W3:Y:S01]  /*0080*/  LDC.U8 R4, c[0x0][0x390] ;  /* 0x0000e400ff047b82 */ /* 0x000ee20000000000 */
[----:B0-----:R-:W-:-:S02]  /*0090*/  IMAD R2, R3, UR4, R2 ;  /* 0x0000000403027c24 */ /* 0x001fc4000f8e0202 */
[----:B------:R-:W-:Y:S02]  /*00a0*/  HFMA2 R3, -RZ, RZ, 0, 0 ;  /* 0x00000000ff037431 */ /* 0x000fe400000001ff */
[----:B--2---:R-:W-:Y:S01]  /*00b0*/  IMAD R5, R0, UR5, R5 ;  /* 0x0000000500057c24 */ /* 0x004fe2000f8e0205 */
[----:B------:R-:W0:Y:S03]  /*00c0*/  LDCU.64 UR4, c[0x0][0x358] ;  /* 0x00006b00ff0477ac */ /* 0x000e260008000a00 */
[----:B-1----:R-:W-:-:S04]  /*00d0*/  IMAD.WIDE.U32 R2, R5, UR10, R2 ;  /* 0x0000000a05027c25 */ /* 0x002fc8000f8e0002 */
[----:B------:R-:W-:Y:S01]  /*00e0*/  IMAD R5, R5, UR11, R3 ;  /* 0x0000000b05057c24 */ /* 0x000fe2000f8e0203 */
[----:B------:R-:W-:Y:S02]  /*00f0*/  IADD3 R2, P0, PT, R2, UR8, RZ ;  /* 0x0000000802027c10 */ /* 0x000fe4000ff1e0ff */
[----:B---3--:R-:W-:Y:S02]  /*0100*/  PRMT R4, R4, 0x8880, RZ ;  /* 0x0000888004047816 */ /* 0x008fe400000000ff */
[----:B------:R-:W-:Y:S02]  /*0110*/  IADD3.X R3, PT, PT, R5, UR9, RZ, P0, !PT ;  /* 0x0000000905037c10 */ /* 0x000fe400087fe4ff */
[----:B------:R-:W-:-:S05]  /*0120*/  PRMT R5, R4, 0x7710, RZ ;  /* 0x0000771004057816 */ /* 0x000fca00000000ff */
[----:B0-----:R-:W-:Y:S01]  /*0130*/  STG.E.U8 desc[UR4][R2.64], R5 ;  /* 0x0000000502007986 */ /* 0x001fe2000c101104 */
[----:B------:R-:W-:Y:S05]  /*0140*/  EXIT ;  /* 0x000000000000794d */ /* 0x000fea0003800000 */
.L_x_4:
        /* <DEDUP_REMOVED lines=11> */
.L_x_6:


//--------------------- .nv.shared.reserved.0     --------------------------
	.section	.nv.shared.reserved.0,"aw",@nobits
	.weak		__nv_reservedSMEM_offset_0_alias
	.size		__nv_reservedSMEM_offset_0_alias, 0, 64
	.other		__nv_reservedSMEM_offset_0_alias,@"STO_CUDA_RESERVED_SHARED STV_DEFAULT"
__nv_reservedSMEM_offset_0_alias:
	.zero		0
	.zero		64


//--------------------- .nv.constant0._Z14transform_cellPcll --------------------------
	.section	.nv.constant0._Z14transform_cellPcll,"a",@progbits
	.sectionflags	@""
	.align	4
.nv.constant0._Z14transform_cellPcll:
	.zero		920


//--------------------- .nv.constant0._Z11array2D_setPclc --------------------------
	.section	.nv.constant0._Z11array2D_setPclc,"a",@progbits
	.sectionflags	@""
	.align	4
.nv.constant0._Z11array2D_setPclc:
	.zero		913


//--------------------- SYMBOLS --------------------------

	.type		.nv.reservedSmem.offset0,@object
	.size		.nv.reservedSmem.offset0,0x4
